//
// Generated by NVIDIA NVVM Compiler
//
// Compiler Build ID: CL-36424714
// Cuda compilation tools, release 13.0, V13.0.88
// Based on NVVM 20.0.0
//

.version 9.0
.target sm_100
.address_size 64

	// .globl	_Z32transpose_without_bank_conflictsPfS_i
// _ZZ32transpose_without_bank_conflictsPfS_iE6s_data has been demoted

.visible .entry _Z32transpose_without_bank_conflictsPfS_i(
	.param .u64 .ptr .align 1 _Z32transpose_without_bank_conflictsPfS_i_param_0,
	.param .u64 .ptr .align 1 _Z32transpose_without_bank_conflictsPfS_i_param_1,
	.param .u32 _Z32transpose_without_bank_conflictsPfS_i_param_2
)
{
	.reg .b32 	%r<19>;
	.reg .b32 	%f<3>;
	.reg .b64 	%rd<9>;
	// demoted variable
	.shared .align 4 .b8 _ZZ32transpose_without_bank_conflictsPfS_iE6s_data[4224];
	ld.param.u64 	%rd1, [_Z32transpose_without_bank_conflictsPfS_i_param_0];
	ld.param.u64 	%rd2, [_Z32transpose_without_bank_conflictsPfS_i_param_1];
	ld.param.u32 	%r1, [_Z32transpose_without_bank_conflictsPfS_i_param_2];
	cvta.to.global.u64 	%rd3, %rd2;
	cvta.to.global.u64 	%rd4, %rd1;
	mov.u32 	%r2, %ctaid.x;
	mov.u32 	%r3, %ntid.x;
	mov.u32 	%r4, %tid.x;
	mad.lo.s32 	%r5, %r2, %r3, %r4;
	mov.u32 	%r6, %ctaid.y;
	mov.u32 	%r7, %ntid.y;
	mov.u32 	%r8, %tid.y;
	mad.lo.s32 	%r9, %r6, %r7, %r8;
	mad.lo.s32 	%r10, %r1, %r9, %r5;
	mul.wide.s32 	%rd5, %r10, 4;
	add.s64 	%rd6, %rd4, %rd5;
	ld.global.f32 	%f1, [%rd6];
	mov.u32 	%r11, _ZZ32transpose_without_bank_conflictsPfS_iE6s_data;
	mad.lo.s32 	%r12, %r8, 132, %r11;
	shl.b32 	%r13, %r4, 2;
	add.s32 	%r14, %r12, %r13;
	st.shared.f32 	[%r14], %f1;
	bar.sync 	0;
	mad.lo.s32 	%r15, %r4, 132, %r11;
	shl.b32 	%r16, %r8, 2;
	add.s32 	%r17, %r15, %r16;
	ld.shared.f32 	%f2, [%r17];
	mad.lo.s32 	%r18, %r1, %r5, %r9;
	mul.wide.s32 	%rd7, %r18, 4;
	add.s64 	%rd8, %rd3, %rd7;
	st.global.f32 	[%rd8], %f2;
	ret;

}


// ===== COMPILED SASS (sm_100) =====

	.target	sm_100

	.elftype	@"ET_EXEC"


//--------------------- .note.nv.tkinfo           --------------------------
	.section	.note.nv.tkinfo,"",@"SHT_NOTE"
	.sectionflags	@"SHF_NOTE_NV_TKINFO"
	.tkinfo
        /*0018*/ 	.word	0x00000002
        /*0030*/ 	.string	""
        /*0030*/ 	.string	"ptxas"
        /*0030*/ 	.string	"Cuda compilation tools, release 13.0, V13.0.88"
        /*0030*/ 	.string	"Build cuda_13.0.r13.0/compiler.36424714_0"
        /*0030*/ 	.string	"-arch sm_100 -m 64 "



//--------------------- .note.nv.cuinfo           --------------------------
	.section	.note.nv.cuinfo,"",@"SHT_NOTE"
	.sectionflags	@"SHF_NOTE_NV_CUINFO"
        /*0018*/ 	.short	0x0002
        /*001a*/ 	.short	0x0064
        /*001c*/ 	.short	0x0082
	.zero		2


//--------------------- .nv.info                  --------------------------
	.section	.nv.info,"",@"SHT_CUDA_INFO"
	.align	4


	//----- nvinfo : EIATTR_REGCOUNT
	.align		4
        /*0000*/ 	.byte	0x04, 0x2f
        /*0002*/ 	.short	(.L_1 - .L_0)
	.align		4
.L_0:
        /*0004*/ 	.word	index@(_Z32transpose_without_bank_conflictsPfS_i)
        /*0008*/ 	.word	0x0000000e


	//----- nvinfo : EIATTR_FRAME_SIZE
	.align		4
.L_1:
        /*000c*/ 	.byte	0x04, 0x11
        /*000e*/ 	.short	(.L_3 - .L_2)
	.align		4
.L_2:
        /*0010*/ 	.word	index@(_Z32transpose_without_bank_conflictsPfS_i)
        /*0014*/ 	.word	0x00000000


	//----- nvinfo : EIATTR_MIN_STACK_SIZE
	.align		4
.L_3:
        /*0018*/ 	.byte	0x04, 0x12
        /*001a*/ 	.short	(.L_5 - .L_4)
	.align		4
.L_4:
        /*001c*/ 	.word	index@(_Z32transpose_without_bank_conflictsPfS_i)
        /*0020*/ 	.word	0x00000000
.L_5:


//--------------------- .nv.compat                --------------------------
	.section	.nv.compat,"",@"SHT_CUDA_COMPAT_INFO"
	.align	4
        /*0000*/ 	.byte	0x02, 0x09, 0x00, 0x00, 0x02, 0x02, 0x01, 0x00, 0x02, 0x05, 0x05, 0x00, 0x03, 0x07, 0x01, 0x01
        /*0010*/ 	.byte	0x02, 0x03, 0x00, 0x00, 0x02, 0x06, 0x01, 0x00, 0x04, 0x0b, 0x08, 0x00, 0x09, 0x00, 0x00, 0x00
        /*0020*/ 	.byte	0x00, 0x00, 0x00, 0x00


//--------------------- .nv.info._Z32transpose_without_bank_conflictsPfS_i --------------------------
	.section	.nv.info._Z32transpose_without_bank_conflictsPfS_i,"",@"SHT_CUDA_INFO"
	.sectionflags	@""
	.align	4


	//----- nvinfo : EIATTR_CUDA_API_VERSION
	.align		4
        /*0000*/ 	.byte	0x04, 0x37
        /*0002*/ 	.short	(.L_7 - .L_6)
.L_6:
        /*0004*/ 	.word	0x00000082


	//----- nvinfo : EIATTR_KPARAM_INFO
	.align		4
.L_7:
        /*0008*/ 	.byte	0x04, 0x17
        /*000a*/ 	.short	(.L_9 - .L_8)
.L_8:
        /*000c*/ 	.word	0x00000000
        /*0010*/ 	.short	0x0002
        /*0012*/ 	.short	0x0010
        /*0014*/ 	.byte	0x00, 0xf0, 0x11, 0x00


	//----- nvinfo : EIATTR_KPARAM_INFO
	.align		4
.L_9:
        /*0018*/ 	.byte	0x04, 0x17
        /*001a*/ 	.short	(.L_11 - .L_10)
.L_10:
        /*001c*/ 	.word	0x00000000
        /*0020*/ 	.short	0x0001
        /*0022*/ 	.short	0x0008
        /*0024*/ 	.byte	0x00, 0xf5, 0x21, 0x00


	//----- nvinfo : EIATTR_KPARAM_INFO
	.align		4
.L_11:
        /*0028*/ 	.byte	0x04, 0x17
        /*002a*/ 	.short	(.L_13 - .L_12)
.L_12:
        /*002c*/ 	.word	0x00000000
        /*0030*/ 	.short	0x0000
        /*0032*/ 	.short	0x0000
        /*0034*/ 	.byte	0x00, 0xf5, 0x21, 0x00


	//----- nvinfo : EIATTR_SPARSE_MMA_MASK
	.align		4
.L_13:
        /*0038*/ 	.byte	0x03, 0x50
        /*003a*/ 	.short	0x0000


	//----- nvinfo : EIATTR_MAXREG_COUNT
	.align		4
        /*003c*/ 	.byte	0x03, 0x1b
        /*003e*/ 	.short	0x00ff


	//----- nvinfo : EIATTR_NUM_BARRIERS
	.align		4
        /*0040*/ 	.byte	0x02, 0x4c
        /*0042*/ 	.byte	0x01
	.zero		1


	//----- nvinfo : EIATTR_MERCURY_ISA_VERSION
	.align		4
        /*0044*/ 	.byte	0x03, 0x5f
        /*0046*/ 	.short	0x0101


	//----- nvinfo : EIATTR_VRC_CTA_INIT_COUNT
	.align		4
        /*0048*/ 	.byte	0x02, 0x4a
	.zero		1
	.zero		1


	//----- nvinfo : EIATTR_EXIT_INSTR_OFFSETS
	.align		4
        /*004c*/ 	.byte	0x04, 0x1c
        /*004e*/ 	.short	(.L_15 - .L_14)


	//   ....[0]....
.L_14:
        /*0050*/ 	.word	0x000001d0


	//----- nvinfo : EIATTR_CBANK_PARAM_SIZE
	.align		4
.L_15:
        /*0054*/ 	.byte	0x03, 0x19
        /*0056*/ 	.short	0x0014


	//----- nvinfo : EIATTR_PARAM_CBANK
	.align		4
        /*0058*/ 	.byte	0x04, 0x0a
        /*005a*/ 	.short	(.L_17 - .L_16)
	.align		4
.L_16:
        /*005c*/ 	.word	index@(.nv.constant0._Z32transpose_without_bank_conflictsPfS_i)
        /*0060*/ 	.short	0x0380
        /*0062*/ 	.short	0x0014


	//----- nvinfo : EIATTR_SW_WAR
	.align		4
.L_17:
        /*0064*/ 	.byte	0x04, 0x36
        /*0066*/ 	.short	(.L_19 - .L_18)
.L_18:
        /*0068*/ 	.word	0x00000008
.L_19:


//--------------------- .nv.callgraph             --------------------------
	.section	.nv.callgraph,"",@"SHT_CUDA_CALLGRAPH"
	.align	4
	.sectionentsize	8
	.align		4
        /*0000*/ 	.word	0x00000000
	.align		4
        /*0004*/ 	.word	0xffffffff
	.align		4
        /*0008*/ 	.word	0x00000000
	.align		4
        /*000c*/ 	.word	0xfffffffe
	.align		4
        /*0010*/ 	.word	0x00000000
	.align		4
        /*0014*/ 	.word	0xfffffffd
	.align		4
        /*0018*/ 	.word	0x00000000
	.align		4
        /*001c*/ 	.word	0xfffffffc


//--------------------- .text._Z32transpose_without_bank_conflictsPfS_i --------------------------
	.section	.text._Z32transpose_without_bank_conflictsPfS_i,"ax",@progbits
	.align	128
        .global         _Z32transpose_without_bank_conflictsPfS_i
        .type           _Z32transpose_without_bank_conflictsPfS_i,@function
        .size           _Z32transpose_without_bank_conflictsPfS_i,(.L_x_1 - _Z32transpose_without_bank_conflictsPfS_i)
        .other          _Z32transpose_without_bank_conflictsPfS_i,@"STO_CUDA_ENTRY STV_DEFAULT"
_Z32transpose_without_bank_conflictsPfS_i:
.text._Z32transpose_without_bank_conflictsPfS_i:
[----:B------:R-:W-:Y:S01]  /*0000*/  LDC R1, c[0x0][0x37c] ;  /* 0x0000df00ff017b82 */ /* 0x000fe20000000800 */
[----:B------:R-:W0:Y:S07]  /*0010*/  S2R R9, SR_TID.X ;  /* 0x0000000000097919 */ /* 0x000e2e0000002100 */
[----:B------:R-:W0:Y:S01]  /*0020*/  LDC R0, c[0x0][0x360] ;  /* 0x0000d800ff007b82 */ /* 0x000e220000000800 */
[----:B------:R-:W1:Y:S01]  /*0030*/  LDCU UR8, c[0x0][0x390] ;  /* 0x00007200ff0877ac */ /* 0x000e620008000800 */
[----:B------:R-:W2:Y:S01]  /*0040*/  S2R R11, SR_TID.Y ;  /* 0x00000000000b7919 */ /* 0x000ea20000002200 */
[----:B------:R-:W3:Y:S05]  /*0050*/  LDCU.64 UR4, c[0x0][0x358] ;  /* 0x00006b00ff0477ac */ /* 0x000eea0008000a00 */
[----:B------:R-:W0:Y:S08]  /*0060*/  S2UR UR6, SR_CTAID.X ;  /* 0x00000000000679c3 */ /* 0x000e300000002500 */
[----:B------:R-:W2:Y:S08]  /*0070*/  S2UR UR7, SR_CTAID.Y ;  /* 0x00000000000779c3 */ /* 0x000eb00000002600 */
[----:B------:R-:W2:Y:S08]  /*0080*/  LDC R5, c[0x0][0x364] ;  /* 0x0000d900ff057b82 */ /* 0x000eb00000000800 */
[----:B------:R-:W4:Y:S01]  /*0090*/  LDC.64 R2, c[0x0][0x380] ;  /* 0x0000e000ff027b82 */ /* 0x000f220000000a00 */
[----:B0-----:R-:W-:-:S02]  /*00a0*/  IMAD R0, R0, UR6, R9 ;  /* 0x0000000600007c24 */ /* 0x001fc4000f8e0209 */
[----:B--2---:R-:W-:-:S04]  /*00b0*/  IMAD R5, R5, UR7, R11 ;  /* 0x0000000705057c24 */ /* 0x004fc8000f8e020b */
[----:B-1----:R-:W-:-:S04]  /*00c0*/  IMAD R7, R5, UR8, R0 ;  /* 0x0000000805077c24 */ /* 0x002fc8000f8e0200 */
[----:B----4-:R-:W-:-:S05]  /*00d0*/  IMAD.WIDE R2, R7, 0x4, R2 ;  /* 0x0000000407027825 */ /* 0x010fca00078e0202 */
[----:B---3--:R0:W2:Y:S01]  /*00e0*/  LDG.E R4, desc[UR4][R2.64] ;  /* 0x0000000402047981 */ /* 0x0080a2000c1e1900 */
[----:B------:R-:W-:Y:S01]  /*00f0*/  MOV R6, 0x400 ;  /* 0x0000040000067802 */ /* 0x000fe20000000f00 */
[----:B------:R-:W-:Y:S01]  /*0100*/  IMAD R5, R0, UR8, R5 ;  /* 0x0000000800057c24 */ /* 0x000fe2000f8e0205 */
[----:B------:R-:W1:Y:S01]  /*0110*/  S2R R7, SR_CgaCtaId ;  /* 0x0000000000077919 */ /* 0x000e620000008800 */
[----:B0-----:R-:W0:Y:S02]  /*0120*/  LDC.64 R2, c[0x0][0x388] ;  /* 0x0000e200ff027b82 */ /* 0x001e240000000a00 */
[----:B0-----:R-:W-:Y:S01]  /*0130*/  IMAD.WIDE R2, R5, 0x4, R2 ;  /* 0x0000000405027825 */ /* 0x001fe200078e0202 */
[----:B-1----:R-:W-:-:S05]  /*0140*/  LEA R6, R7, R6, 0x18 ;  /* 0x0000000607067211 */ /* 0x002fca00078ec0ff */
[--C-:B------:R-:W-:Y:S02]  /*0150*/  IMAD R7, R11, 0x84, R6.reuse ;  /* 0x000000840b077824 */ /* 0x100fe400078e0206 */
[----:B------:R-:W-:-:S03]  /*0160*/  IMAD R6, R9, 0x84, R6 ;  /* 0x0000008409067824 */ /* 0x000fc600078e0206 */
[----:B------:R-:W-:Y:S02]  /*0170*/  LEA R7, R9, R7, 0x2 ;  /* 0x0000000709077211 */ /* 0x000fe400078e10ff */
[----:B------:R-:W-:-:S03]  /*0180*/  LEA R6, R11, R6, 0x2 ;  /* 0x000000060b067211 */ /* 0x000fc600078e10ff */
[----:B--2---:R-:W-:Y:S01]  /*0190*/  STS [R7], R4 ;  /* 0x0000000407007388 */ /* 0x004fe20000000800 */
[----:B------:R-:W-:Y:S06]  /*01a0*/  BAR.SYNC.DEFER_BLOCKING 0x0 ;  /* 0x0000000000007b1d */ /* 0x000fec0000010000 */
[----:B------:R-:W0:Y:S04]  /*01b0*/  LDS R9, [R6] ;  /* 0x0000000006097984 */ /* 0x000e280000000800 */
[----:B0-----:R-:W-:Y:S01]  /*01c0*/  STG.E desc[UR4][R2.64], R9 ;  /* 0x0000000902007986 */ /* 0x001fe2000c101904 */
[----:B------:R-:W-:Y:S05]  /*01d0*/  EXIT ;  /* 0x000000000000794d */ /* 0x000fea0003800000 */
.L_x_0:
[----:B------:R-:W-:-:S00]  /*01e0*/  BRA `(.L_x_0) ;  /* 0xfffffffc00fc7947 */ /* 0x000fc0000383ffff */
[----:B------:R-:W-:-:S00]  /*01f0*/  NOP ;  /* 0x0000000000007918 */ /* 0x000fc00000000000 */
        /* <DEDUP_REMOVED lines=8> */
.L_x_1:


//--------------------- .nv.shared._Z32transpose_without_bank_conflictsPfS_i --------------------------
	.section	.nv.shared._Z32transpose_without_bank_conflictsPfS_i,"aw",@nobits
	.sectionflags	@""
	.align	4
.nv.shared._Z32transpose_without_bank_conflictsPfS_i:
	.zero		5248


//--------------------- .nv.shared.reserved.0     --------------------------
	.section	.nv.shared.reserved.0,"aw",@nobits
	.weak		__nv_reservedSMEM_offset_0_alias
	.size		__nv_reservedSMEM_offset_0_alias, 0, 64
	.other		__nv_reservedSMEM_offset_0_alias,@"STO_CUDA_RESERVED_SHARED STV_DEFAULT"
__nv_reservedSMEM_offset_0_alias:
	.zero		0
	.zero		64


//--------------------- .nv.constant0._Z32transpose_without_bank_conflictsPfS_i --------------------------
	.section	.nv.constant0._Z32transpose_without_bank_conflictsPfS_i,"a",@progbits
	.sectionflags	@""
	.align	4
.nv.constant0._Z32transpose_without_bank_conflictsPfS_i:
	.zero		916


//--------------------- SYMBOLS --------------------------

	.type		.nv.reservedSmem.offset0,@object
	.size		.nv.reservedSmem.offset0,0x4
	.type		.nv.reservedSmem.cap,@object
	.size		.nv.reservedSmem.cap,0x4
